	.headerflags	@"EF_CUDA_TEXMODE_UNIFIED EF_CUDA_64BIT_ADDRESS EF_CUDA_ACCELERATORS EF_CUDA_SM90 EF_CUDA_VIRTUAL_SM(EF_CUDA_SM90)"
	.elftype	@"ET_EXEC"


//--------------------- .nv.info                  --------------------------
	.section	.nv.info,"",@"SHT_CUDA_INFO"
	.align	4


	//----- nvinfo : EIATTR_REGCOUNT
	.align		4
        /*0000*/ 	.byte	0x04, 0x2f
        /*0002*/ 	.short	(.L_3 - .L_2)
	.align		4
.L_2:
        /*0004*/ 	.word	index@(triton_poi_fused__native_batch_norm_legit_no_training_relu_22)
        /*0008*/ 	.word	0x00000018


	//----- nvinfo : EIATTR_MIN_STACK_SIZE
	.align		4
.L_3:
        /*000c*/ 	.byte	0x04, 0x12
        /*000e*/ 	.short	(.L_5 - .L_4)
	.align		4
.L_4:
        /*0010*/ 	.word	index@(triton_poi_fused__native_batch_norm_legit_no_training_relu_22)
        /*0014*/ 	.word	0x00000000


	//----- nvinfo : EIATTR_FRAME_SIZE
	.align		4
.L_5:
        /*0018*/ 	.byte	0x04, 0x11
        /*001a*/ 	.short	(.L_7 - .L_6)
	.align		4
.L_6:
        /*001c*/ 	.word	index@(triton_poi_fused__native_batch_norm_legit_no_training_relu_22)
        /*0020*/ 	.word	0x00000000


	//----- nvinfo : EIATTR_MIN_STACK_SIZE
	.align		4
.L_7:
        /*0024*/ 	.byte	0x04, 0x12
        /*0026*/ 	.short	(.L_9 - .L_8)
	.align		4
.L_8:
        /*0028*/ 	.word	index@(triton_poi_fused__native_batch_norm_legit_no_training_relu_22)
        /*002c*/ 	.word	0x00000000
.L_9:


//--------------------- .nv.info.triton_poi_fused__native_batch_norm_legit_no_training_relu_22 --------------------------
	.section	.nv.info.triton_poi_fused__native_batch_norm_legit_no_training_relu_22,"",@"SHT_CUDA_INFO"
	.sectionflags	@""
	.align	4


	//----- nvinfo : EIATTR_CUDA_API_VERSION
	.align		4
        /*0000*/ 	.byte	0x04, 0x37
        /*0002*/ 	.short	(.L_11 - .L_10)
.L_10:
        /*0004*/ 	.word	0x0000007c


	//----- nvinfo : EIATTR_KPARAM_INFO
	.align		4
.L_11:
        /*0008*/ 	.byte	0x04, 0x17
        /*000a*/ 	.short	(.L_13 - .L_12)
.L_12:
        /*000c*/ 	.word	0x00000000
        /*0010*/ 	.short	0x0006
        /*0012*/ 	.short	0x0030
        /*0014*/ 	.byte	0x00, 0xf0, 0x11, 0x00


	//----- nvinfo : EIATTR_KPARAM_INFO
	.align		4
.L_13:
        /*0018*/ 	.byte	0x04, 0x17
        /*001a*/ 	.short	(.L_15 - .L_14)
.L_14:
        /*001c*/ 	.word	0x00000000
        /*0020*/ 	.short	0x0005
        /*0022*/ 	.short	0x0028
        /*0024*/ 	.byte	0x00, 0xf4, 0x21, 0x00


	//----- nvinfo : EIATTR_KPARAM_INFO
	.align		4
.L_15:
        /*0028*/ 	.byte	0x04, 0x17
        /*002a*/ 	.short	(.L_17 - .L_16)
.L_16:
        /*002c*/ 	.word	0x00000000
        /*0030*/ 	.short	0x0004
        /*0032*/ 	.short	0x0020
        /*0034*/ 	.byte	0x00, 0xf4, 0x21, 0x00


	//----- nvinfo : EIATTR_KPARAM_INFO
	.align		4
.L_17:
        /*0038*/ 	.byte	0x04, 0x17
        /*003a*/ 	.short	(.L_19 - .L_18)
.L_18:
        /*003c*/ 	.word	0x00000000
        /*0040*/ 	.short	0x0003
        /*0042*/ 	.short	0x0018
        /*0044*/ 	.byte	0x00, 0xf4, 0x21, 0x00


	//----- nvinfo : EIATTR_KPARAM_INFO
	.align		4
.L_19:
        /*0048*/ 	.byte	0x04, 0x17
        /*004a*/ 	.short	(.L_21 - .L_20)
.L_20:
        /*004c*/ 	.word	0x00000000
        /*0050*/ 	.short	0x0002
        /*0052*/ 	.short	0x0010
        /*0054*/ 	.byte	0x00, 0xf4, 0x21, 0x00


	//----- nvinfo : EIATTR_KPARAM_INFO
	.align		4
.L_21:
        /*0058*/ 	.byte	0x04, 0x17
        /*005a*/ 	.short	(.L_23 - .L_22)
.L_22:
        /*005c*/ 	.word	0x00000000
        /*0060*/ 	.short	0x0001
        /*0062*/ 	.short	0x0008
        /*0064*/ 	.byte	0x00, 0xf4, 0x21, 0x00


	//----- nvinfo : EIATTR_KPARAM_INFO
	.align		4
.L_23:
        /*0068*/ 	.byte	0x04, 0x17
        /*006a*/ 	.short	(.L_25 - .L_24)
.L_24:
        /*006c*/ 	.word	0x00000000
        /*0070*/ 	.short	0x0000
        /*0072*/ 	.short	0x0000
        /*0074*/ 	.byte	0x00, 0xf4, 0x21, 0x00


	//----- nvinfo : EIATTR_SPARSE_MMA_MASK
	.align		4
.L_25:
        /*0078*/ 	.byte	0x03, 0x50
        /*007a*/ 	.short	0x0000


	//----- nvinfo : EIATTR_MAXREG_COUNT
	.align		4
        /*007c*/ 	.byte	0x03, 0x1b
        /*007e*/ 	.short	0x00ff


	//----- nvinfo : EIATTR_EXIT_INSTR_OFFSETS
	.align		4
        /*0080*/ 	.byte	0x04, 0x1c
        /*0082*/ 	.short	(.L_27 - .L_26)


	//   ....[0]....
.L_26:
        /*0084*/ 	.word	0x00000420


	//   ....[1]....
        /*0088*/ 	.word	0x00000440


	//----- nvinfo : EIATTR_REQNTID
	.align		4
.L_27:
        /*008c*/ 	.byte	0x04, 0x10
        /*008e*/ 	.short	(.L_29 - .L_28)
.L_28:
        /*0090*/ 	.word	0x00000080
        /*0094*/ 	.word	0x00000001
        /*0098*/ 	.word	0x00000001


	//----- nvinfo : EIATTR_CBANK_PARAM_SIZE
	.align		4
.L_29:
        /*009c*/ 	.byte	0x03, 0x19
        /*009e*/ 	.short	0x0034


	//----- nvinfo : EIATTR_PARAM_CBANK
	.align		4
        /*00a0*/ 	.byte	0x04, 0x0a
        /*00a2*/ 	.short	(.L_31 - .L_30)
	.align		4
.L_30:
        /*00a4*/ 	.word	index@(.nv.constant0.triton_poi_fused__native_batch_norm_legit_no_training_relu_22)
        /*00a8*/ 	.short	0x0210
        /*00aa*/ 	.short	0x0034


	//----- nvinfo : EIATTR_SW_WAR
	.align		4
.L_31:
        /*00ac*/ 	.byte	0x04, 0x36
        /*00ae*/ 	.short	(.L_33 - .L_32)
.L_32:
        /*00b0*/ 	.word	0x00000008
.L_33:


//--------------------- .nv.callgraph             --------------------------
	.section	.nv.callgraph,"",@"SHT_CUDA_CALLGRAPH"
	.align	4
	.sectionentsize	8
	.align		4
        /*0000*/ 	.word	0x00000000
	.align		4
        /*0004*/ 	.word	0xffffffff
	.align		4
        /*0008*/ 	.word	0x00000000
	.align		4
        /*000c*/ 	.word	0xfffffffe
	.align		4
        /*0010*/ 	.word	0x00000000
	.align		4
        /*0014*/ 	.word	0xfffffffd
	.align		4
        /*0018*/ 	.word	0x00000000
	.align		4
        /*001c*/ 	.word	0xfffffffc


//--------------------- .nv.constant4             --------------------------
	.section	.nv.constant4,"a",@progbits
	.align	8
	.align		8
.nv.constant4:
        /*0000*/ 	.dword	_$_str
	.align		8
        /*0008*/ 	.dword	_$_str_$_2


//--------------------- .text.triton_poi_fused__native_batch_norm_legit_no_training_relu_22 --------------------------
	.section	.text.triton_poi_fused__native_batch_norm_legit_no_training_relu_22,"ax",@progbits
	.align	128
        .global         triton_poi_fused__native_batch_norm_legit_no_training_relu_22
        .type           triton_poi_fused__native_batch_norm_legit_no_training_relu_22,@function
        .size           triton_poi_fused__native_batch_norm_legit_no_training_relu_22,(.L_x_1 - triton_poi_fused__native_batch_norm_legit_no_training_relu_22)
        .other          triton_poi_fused__native_batch_norm_legit_no_training_relu_22,@"STO_CUDA_ENTRY STV_DEFAULT"
triton_poi_fused__native_batch_norm_legit_no_training_relu_22:
.text.triton_poi_fused__native_batch_norm_legit_no_training_relu_22:
[----:B------:R-:W0:Y:S01]  /*0000*/  LDC R1, c[0x0][0x28] ;  /* 0x00000a00ff017b82 */ /* 0x000e220000000800 */
[----:B------:R-:W1:Y:S01]  /*0010*/  S2R R0, SR_TID.X ;  /* 0x0000000000007919 */ /* 0x000e620000002100 */
[----:B------:R-:W-:-:S06]  /*0020*/  HFMA2.MMA R2, -RZ, RZ, 0, 0 ;  /* 0x00000000ff027435 */ /* 0x000fcc00000001ff */
[----:B------:R-:W2:Y:S01]  /*0030*/  LDC.64 R10, c[0x0][0x220] ;  /* 0x00008800ff0a7b82 */ /* 0x000ea20000000a00 */
[----:B------:R-:W-:Y:S01]  /*0040*/  ULDC.64 UR4, c[0x0][0x208] ;  /* 0x0000820000047ab9 */ /* 0x000fe20000000a00 */
[----:B------:R-:W3:Y:S06]  /*0050*/  S2R R3, SR_CTAID.X ;  /* 0x0000000000037919 */ /* 0x000eec0000002500 */
[----:B------:R-:W4:Y:S08]  /*0060*/  LDC.64 R14, c[0x0][0x210] ;  /* 0x00008400ff0e7b82 */ /* 0x000f300000000a00 */
[----:B------:R-:W5:Y:S08]  /*0070*/  LDC.64 R16, c[0x0][0x218] ;  /* 0x00008600ff107b82 */ /* 0x000f700000000a00 */
[----:B------:R-:W5:Y:S01]  /*0080*/  LDC.64 R18, c[0x0][0x228] ;  /* 0x00008a00ff127b82 */ /* 0x000f620000000a00 */
[----:B-1----:R-:W-:-:S07]  /*0090*/  SHF.L.U32 R0, R0, 0x1, RZ ;  /* 0x0000000100007819 */ /* 0x002fce00000006ff */
[----:B------:R-:W1:Y:S01]  /*00a0*/  LDC.64 R20, c[0x0][0x230] ;  /* 0x00008c00ff147b82 */ /* 0x000e620000000a00 */
[----:B------:R-:W-:-:S04]  /*00b0*/  LOP3.LUT R0, R0, 0xfe, RZ, 0xc0, !PT ;  /* 0x000000fe00007812 */ /* 0x000fc800078ec0ff */
[----:B---3--:R-:W-:-:S04]  /*00c0*/  LEA R3, R3, R0, 0x8 ;  /* 0x0000000003037211 */ /* 0x008fc800078e40ff */
[C---:B------:R-:W-:Y:S01]  /*00d0*/  ISETP.GE.AND P0, PT, R3.reuse, 0x4e00, PT ;  /* 0x00004e000300780c */ /* 0x040fe20003f06270 */
[----:B------:R-:W-:-:S05]  /*00e0*/  IMAD.HI R0, R3, -0x2df2df2d, R2 ;  /* 0xd20d20d303007827 */ /* 0x000fca00078e0202 */
[----:B------:R-:W-:-:S04]  /*00f0*/  SHF.R.U32.HI R5, RZ, 0x1f, R0 ;  /* 0x0000001fff057819 */ /* 0x000fc80000011600 */
[----:B------:R-:W-:-:S05]  /*0100*/  LEA.HI.SX32 R5, R0, R5, 0x18 ;  /* 0x0000000500057211 */ /* 0x000fca00078fc2ff */
[----:B------:R-:W-:Y:S01]  /*0110*/  IMAD R13, R5, -0x138, R3 ;  /* 0xfffffec8050d7824 */ /* 0x000fe200078e0203 */
[----:B------:R-:W-:-:S03]  /*0120*/  CS2R R4, SRZ ;  /* 0x0000000000047805 */ /* 0x000fc6000001ff00 */
[----:B--2---:R-:W-:-:S05]  /*0130*/  IMAD.WIDE R10, R13, 0x4, R10 ;  /* 0x000000040d0a7825 */ /* 0x004fca00078e020a */
[----:B------:R2:W3:Y:S01]  /*0140*/  @!P0 LDG.E.EL.64 R4, desc[UR4][R10.64] ;  /* 0x000000040a048981 */ /* 0x0004e2000c2e1b00 */
[----:B------:R-:W-:Y:S02]  /*0150*/  CS2R R6, SRZ ;  /* 0x0000000000067805 */ /* 0x000fe4000001ff00 */
[----:B------:R-:W-:Y:S01]  /*0160*/  CS2R R8, SRZ ;  /* 0x0000000000087805 */ /* 0x000fe2000001ff00 */
[----:B----4-:R-:W-:-:S04]  /*0170*/  IMAD.WIDE R14, R3, 0x4, R14 ;  /* 0x00000004030e7825 */ /* 0x010fc800078e020e */
[C---:B-----5:R-:W-:Y:S01]  /*0180*/  IMAD.WIDE R16, R13.reuse, 0x4, R16 ;  /* 0x000000040d107825 */ /* 0x060fe200078e0210 */
[----:B------:R-:W4:Y:S01]  /*0190*/  @!P0 LDG.E.64 R6, desc[UR4][R14.64] ;  /* 0x000000040e068981 */ /* 0x000f22000c1e1b00 */
[----:B--2---:R-:W-:Y:S02]  /*01a0*/  CS2R R10, SRZ ;  /* 0x00000000000a7805 */ /* 0x004fe4000001ff00 */
[C---:B0-----:R-:W-:Y:S01]  /*01b0*/  IMAD.WIDE R18, R13.reuse, 0x4, R18 ;  /* 0x000000040d127825 */ /* 0x041fe200078e0212 */
[----:B------:R0:W4:Y:S03]  /*01c0*/  @!P0 LDG.E.EL.64 R8, desc[UR4][R16.64] ;  /* 0x0000000410088981 */ /* 0x000126000c2e1b00 */
[----:B-1----:R-:W-:Y:S01]  /*01d0*/  IMAD.WIDE R20, R13, 0x4, R20 ;  /* 0x000000040d147825 */ /* 0x002fe200078e0214 */
[----:B------:R-:W-:-:S04]  /*01e0*/  CS2R R12, SRZ ;  /* 0x00000000000c7805 */ /* 0x000fc8000001ff00 */
[----:B------:R-:W2:Y:S04]  /*01f0*/  @!P0 LDG.E.EL.64 R10, desc[UR4][R20.64] ;  /* 0x00000004140a8981 */ /* 0x000ea8000c2e1b00 */
[----:B------:R-:W2:Y:S01]  /*0200*/  @!P0 LDG.E.EL.64 R12, desc[UR4][R18.64] ;  /* 0x00000004120c8981 */ /* 0x000ea2000c2e1b00 */
[----:B0-----:R-:W-:Y:S01]  /*0210*/  MOV R17, 0x3e800000 ;  /* 0x3e80000000117802 */ /* 0x001fe20000000f00 */
[----:B---3--:R-:W-:Y:S01]  /*0220*/  FADD R4, R4, 9.9999997473787516356e-06 ;  /* 0x3727c5ac04047421 */ /* 0x008fe20000000000 */
[----:B------:R-:W-:-:S03]  /*0230*/  FADD R5, R5, 9.9999997473787516356e-06 ;  /* 0x3727c5ac05057421 */ /* 0x000fc60000000000 */
[----:B------:R-:W0:Y:S08]  /*0240*/  MUFU.SQRT R0, R4 ;  /* 0x0000000400007308 */ /* 0x000e300000002000 */
[----:B------:R1:W3:Y:S01]  /*0250*/  MUFU.SQRT R2, R5 ;  /* 0x0000000500027308 */ /* 0x0002e20000002000 */
[C---:B0-----:R-:W-:Y:S02]  /*0260*/  FSETP.GT.AND P1, PT, R0.reuse, 8.50705917302346158658e+37, PT ;  /* 0x7e8000000000780b */ /* 0x041fe40003f24000 */
[----:B------:R-:W-:Y:S01]  /*0270*/  FSETP.GEU.AND P3, PT, R0, 1.175494350822287508e-38, PT ;  /* 0x008000000000780b */ /* 0x000fe20003f6e000 */
[----:B-1----:R-:W0:Y:S01]  /*0280*/  LDC.64 R4, c[0x0][0x238] ;  /* 0x00008e00ff047b82 */ /* 0x002e220000000a00 */
[----:B---3--:R-:W-:-:S02]  /*0290*/  FSETP.GT.AND P2, PT, R2, 8.50705917302346158658e+37, PT ;  /* 0x7e8000000200780b */ /* 0x008fc40003f44000 */
[----:B------:R-:W-:-:S07]  /*02a0*/  FSETP.GEU.AND P4, PT, R2, 1.175494350822287508e-38, PT ;  /* 0x008000000200780b */ /* 0x000fce0003f8e000 */
[----:B------:R-:W-:-:S04]  /*02b0*/  @P1 FMUL R0, R0, 0.25 ;  /* 0x3e80000000001820 */ /* 0x000fc80000400000 */
[----:B------:R-:W-:Y:S01]  /*02c0*/  @!P3 FMUL R0, R0, 16777216 ;  /* 0x4b8000000000b820 */ /* 0x000fe20000400000 */
[----:B------:R-:W-:-:S04]  /*02d0*/  @P2 FMUL R2, R2, 0.25 ;  /* 0x3e80000002022820 */ /* 0x000fc80000400000 */
[----:B------:R-:W-:Y:S01]  /*02e0*/  @!P4 FMUL R2, R2, 16777216 ;  /* 0x4b8000000202c820 */ /* 0x000fe20000400000 */
[----:B------:R-:W1:Y:S01]  /*02f0*/  MUFU.RCP R0, R0 ;  /* 0x0000000000007308 */ /* 0x000e620000001000 */
[----:B------:R-:W-:-:S07]  /*0300*/  FSEL R15, R17, 1, P1 ;  /* 0x3f800000110f7808 */ /* 0x000fce0000800000 */
[----:B------:R-:W3:Y:S01]  /*0310*/  MUFU.RCP R2, R2 ;  /* 0x0000000200027308 */ /* 0x000ee20000001000 */
[----:B------:R-:W-:Y:S01]  /*0320*/  FSEL R17, R17, 1, P2 ;  /* 0x3f80000011117808 */ /* 0x000fe20001000000 */
[----:B------:R-:W-:-:S04]  /*0330*/  @!P3 FMUL R15, R15, 16777216 ;  /* 0x4b8000000f0fb820 */ /* 0x000fc80000400000 */
[----:B------:R-:W-:Y:S01]  /*0340*/  @!P4 FMUL R17, R17, 16777216 ;  /* 0x4b8000001111c820 */ /* 0x000fe20000400000 */
[----:B-1----:R-:W-:Y:S01]  /*0350*/  FMUL R15, R0, R15 ;  /* 0x0000000f000f7220 */ /* 0x002fe20000400000 */
[----:B----4-:R-:W-:Y:S01]  /*0360*/  FADD R7, -R9, R7 ;  /* 0x0000000709077221 */ /* 0x010fe20000000100 */
[----:B------:R-:W-:Y:S01]  /*0370*/  FADD R6, -R8, R6 ;  /* 0x0000000608067221 */ /* 0x000fe20000000100 */
[----:B---3--:R-:W-:-:S03]  /*0380*/  FMUL R0, R2, R17 ;  /* 0x0000001102007220 */ /* 0x008fc60000400000 */
[----:B------:R-:W-:Y:S01]  /*0390*/  FMUL R15, R6, R15 ;  /* 0x0000000f060f7220 */ /* 0x000fe20000400000 */
[----:B------:R-:W-:-:S03]  /*03a0*/  FMUL R0, R7, R0 ;  /* 0x0000000007007220 */ /* 0x000fc60000400000 */
[----:B--2---:R-:W-:Y:S01]  /*03b0*/  FFMA R10, R15, R12, R10 ;  /* 0x0000000c0f0a7223 */ /* 0x004fe2000000000a */
[----:B------:R-:W-:-:S04]  /*03c0*/  FFMA R0, R0, R13, R11 ;  /* 0x0000000d00007223 */ /* 0x000fc8000000000b */
[----:B------:R-:W-:Y:S02]  /*03d0*/  FSETP.GEU.AND P1, PT, R10, RZ, PT ;  /* 0x000000ff0a00720b */ /* 0x000fe40003f2e000 */
[----:B------:R-:W-:Y:S01]  /*03e0*/  FSETP.GEU.AND P2, PT, R0, RZ, PT ;  /* 0x000000ff0000720b */ /* 0x000fe20003f4e000 */
[----:B0-----:R-:W-:Y:S01]  /*03f0*/  IMAD.WIDE R4, R3, 0x4, R4 ;  /* 0x0000000403047825 */ /* 0x001fe200078e0204 */
[----:B------:R-:W-:Y:S02]  /*0400*/  FSEL R10, R10, RZ, P1 ;  /* 0x000000ff0a0a7208 */ /* 0x000fe40000800000 */
[----:B------:R-:W-:Y:S01]  /*0410*/  FSEL R11, R0, RZ, P2 ;  /* 0x000000ff000b7208 */ /* 0x000fe20001000000 */
[----:B------:R-:W-:Y:S08]  /*0420*/  @P0 EXIT ;  /* 0x000000000000094d */ /* 0x000ff00003800000 */
[----:B------:R-:W-:Y:S01]  /*0430*/  STG.E.64 desc[UR4][R4.64], R10 ;  /* 0x0000000a04007986 */ /* 0x000fe2000c101b04 */
[----:B------:R-:W-:Y:S05]  /*0440*/  EXIT ;  /* 0x000000000000794d */ /* 0x000fea0003800000 */
.L_x_0:
[----:B------:R-:W-:-:S00]  /*0450*/  BRA `(.L_x_0) ;  /* 0xfffffffc00fc7947 */ /* 0x000fc0000383ffff */
[----:B------:R-:W-:-:S00]  /*0460*/  NOP ;  /* 0x0000000000007918 */ /* 0x000fc00000000000 */
        /* <DEDUP_REMOVED lines=9> */
.L_x_1:


//--------------------- .nv.global.init           --------------------------
	.section	.nv.global.init,"aw",@progbits
.nv.global.init:
	.type		_$_str,@object
	.size		_$_str,(_$_str_$_2 - _$_str)
_$_str:
        /*0000*/ 	.byte	0x5f, 0x5f, 0x43, 0x55, 0x44, 0x41, 0x5f, 0x46, 0x54, 0x5a, 0x00
	.type		_$_str_$_2,@object
	.size		_$_str_$_2,(.L_1 - _$_str_$_2)
_$_str_$_2:
        /*000b*/ 	.byte	0x5f, 0x5f, 0x43, 0x55, 0x44, 0x41, 0x5f, 0x50, 0x52, 0x45, 0x43, 0x5f, 0x53, 0x51, 0x52, 0x54
        /*001b*/ 	.byte	0x00
.L_1:


//--------------------- .nv.constant0.triton_poi_fused__native_batch_norm_legit_no_training_relu_22 --------------------------
	.section	.nv.constant0.triton_poi_fused__native_batch_norm_legit_no_training_relu_22,"a",@progbits
	.sectionflags	@""
	.align	4
.nv.constant0.triton_poi_fused__native_batch_norm_legit_no_training_relu_22:
	.zero		580
